//
// Generated by NVIDIA NVVM Compiler
//
// Compiler Build ID: CL-36424714
// Cuda compilation tools, release 13.0, V13.0.88
// Based on NVVM 20.0.0
//

.version 9.0
.target sm_100
.address_size 64

	// .globl	computeSquaredMagnitudesKernel

.visible .entry computeSquaredMagnitudesKernel(
	.param .u32 computeSquaredMagnitudesKernel_param_0,
	.param .u32 computeSquaredMagnitudesKernel_param_1,
	.param .u64 .ptr .align 1 computeSquaredMagnitudesKernel_param_2,
	.param .u64 .ptr .align 1 computeSquaredMagnitudesKernel_param_3
)
{
	.reg .pred 	%p<3>;
	.reg .b32 	%r<12>;
	.reg .b32 	%f<5>;
	.reg .b64 	%rd<9>;

	ld.param.u32 	%r4, [computeSquaredMagnitudesKernel_param_1];
	ld.param.u64 	%rd1, [computeSquaredMagnitudesKernel_param_2];
	ld.param.u64 	%rd2, [computeSquaredMagnitudesKernel_param_3];
	mov.u32 	%r5, %tid.y;
	mov.u32 	%r6, %tid.x;
	min.s32 	%r1, %r4, 1024;
	min.s32 	%r7, %r4, 32;
	mad.lo.s32 	%r2, %r7, %r5, %r6;
	setp.ge.s32 	%p1, %r2, %r1;
	@%p1 bra 	$L__BB0_3;
	mov.u32 	%r8, %ctaid.x;
	mad.lo.s32 	%r3, %r1, %r8, %r2;
	setp.ge.s32 	%p2, %r3, %r4;
	@%p2 bra 	$L__BB0_3;
	mov.u32 	%r9, %ctaid.y;
	mad.lo.s32 	%r10, %r4, %r9, %r3;
	shl.b32 	%r11, %r10, 1;
	cvta.to.global.u64 	%rd3, %rd2;
	mul.wide.s32 	%rd4, %r11, 4;
	add.s64 	%rd5, %rd3, %rd4;
	ld.global.f32 	%f1, [%rd5];
	ld.global.f32 	%f2, [%rd5+4];
	mul.f32 	%f3, %f2, %f2;
	fma.rn.f32 	%f4, %f1, %f1, %f3;
	cvta.to.global.u64 	%rd6, %rd1;
	mul.wide.s32 	%rd7, %r10, 4;
	add.s64 	%rd8, %rd6, %rd7;
	st.global.f32 	[%rd8], %f4;
$L__BB0_3:
	ret;

}


// ===== COMPILED SASS (sm_100) =====

	.target	sm_100

	.elftype	@"ET_EXEC"


//--------------------- .note.nv.tkinfo           --------------------------
	.section	.note.nv.tkinfo,"",@"SHT_NOTE"
	.sectionflags	@"SHF_NOTE_NV_TKINFO"
	.tkinfo
        /*0018*/ 	.word	0x00000002
        /*0030*/ 	.string	""
        /*0030*/ 	.string	"ptxas"
        /*0030*/ 	.string	"Cuda compilation tools, release 13.0, V13.0.88"
        /*0030*/ 	.string	"Build cuda_13.0.r13.0/compiler.36424714_0"
        /*0030*/ 	.string	"-arch sm_100 -m 64 "



//--------------------- .note.nv.cuinfo           --------------------------
	.section	.note.nv.cuinfo,"",@"SHT_NOTE"
	.sectionflags	@"SHF_NOTE_NV_CUINFO"
        /*0018*/ 	.short	0x0002
        /*001a*/ 	.short	0x0064
        /*001c*/ 	.short	0x0082
	.zero		2


//--------------------- .nv.info                  --------------------------
	.section	.nv.info,"",@"SHT_CUDA_INFO"
	.align	4


	//----- nvinfo : EIATTR_REGCOUNT
	.align		4
        /*0000*/ 	.byte	0x04, 0x2f
        /*0002*/ 	.short	(.L_1 - .L_0)
	.align		4
.L_0:
        /*0004*/ 	.word	index@(computeSquaredMagnitudesKernel)
        /*0008*/ 	.word	0x0000000c


	//----- nvinfo : EIATTR_FRAME_SIZE
	.align		4
.L_1:
        /*000c*/ 	.byte	0x04, 0x11
        /*000e*/ 	.short	(.L_3 - .L_2)
	.align		4
.L_2:
        /*0010*/ 	.word	index@(computeSquaredMagnitudesKernel)
        /*0014*/ 	.word	0x00000000


	//----- nvinfo : EIATTR_MIN_STACK_SIZE
	.align		4
.L_3:
        /*0018*/ 	.byte	0x04, 0x12
        /*001a*/ 	.short	(.L_5 - .L_4)
	.align		4
.L_4:
        /*001c*/ 	.word	index@(computeSquaredMagnitudesKernel)
        /*0020*/ 	.word	0x00000000
.L_5:


//--------------------- .nv.compat                --------------------------
	.section	.nv.compat,"",@"SHT_CUDA_COMPAT_INFO"
	.align	4
        /*0000*/ 	.byte	0x02, 0x09, 0x00, 0x00, 0x02, 0x02, 0x01, 0x00, 0x02, 0x05, 0x05, 0x00, 0x03, 0x07, 0x01, 0x01
        /*0010*/ 	.byte	0x02, 0x03, 0x00, 0x00, 0x02, 0x06, 0x01, 0x00, 0x04, 0x0b, 0x08, 0x00, 0x09, 0x00, 0x00, 0x00
        /*0020*/ 	.byte	0x00, 0x00, 0x00, 0x00


//--------------------- .nv.info.computeSquaredMagnitudesKernel --------------------------
	.section	.nv.info.computeSquaredMagnitudesKernel,"",@"SHT_CUDA_INFO"
	.sectionflags	@""
	.align	4


	//----- nvinfo : EIATTR_CUDA_API_VERSION
	.align		4
        /*0000*/ 	.byte	0x04, 0x37
        /*0002*/ 	.short	(.L_7 - .L_6)
.L_6:
        /*0004*/ 	.word	0x00000082


	//----- nvinfo : EIATTR_KPARAM_INFO
	.align		4
.L_7:
        /*0008*/ 	.byte	0x04, 0x17
        /*000a*/ 	.short	(.L_9 - .L_8)
.L_8:
        /*000c*/ 	.word	0x00000000
        /*0010*/ 	.short	0x0003
        /*0012*/ 	.short	0x0010
        /*0014*/ 	.byte	0x00, 0xf5, 0x21, 0x00


	//----- nvinfo : EIATTR_KPARAM_INFO
	.align		4
.L_9:
        /*0018*/ 	.byte	0x04, 0x17
        /*001a*/ 	.short	(.L_11 - .L_10)
.L_10:
        /*001c*/ 	.word	0x00000000
        /*0020*/ 	.short	0x0002
        /*0022*/ 	.short	0x0008
        /*0024*/ 	.byte	0x00, 0xf5, 0x21, 0x00


	//----- nvinfo : EIATTR_KPARAM_INFO
	.align		4
.L_11:
        /*0028*/ 	.byte	0x04, 0x17
        /*002a*/ 	.short	(.L_13 - .L_12)
.L_12:
        /*002c*/ 	.word	0x00000000
        /*0030*/ 	.short	0x0001
        /*0032*/ 	.short	0x0004
        /*0034*/ 	.byte	0x00, 0xf0, 0x11, 0x00


	//----- nvinfo : EIATTR_KPARAM_INFO
	.align		4
.L_13:
        /*0038*/ 	.byte	0x04, 0x17
        /*003a*/ 	.short	(.L_15 - .L_14)
.L_14:
        /*003c*/ 	.word	0x00000000
        /*0040*/ 	.short	0x0000
        /*0042*/ 	.short	0x0000
        /*0044*/ 	.byte	0x00, 0xf0, 0x11, 0x00


	//----- nvinfo : EIATTR_SPARSE_MMA_MASK
	.align		4
.L_15:
        /*0048*/ 	.byte	0x03, 0x50
        /*004a*/ 	.short	0x0000


	//----- nvinfo : EIATTR_MAXREG_COUNT
	.align		4
        /*004c*/ 	.byte	0x03, 0x1b
        /*004e*/ 	.short	0x00ff


	//----- nvinfo : EIATTR_MERCURY_ISA_VERSION
	.align		4
        /*0050*/ 	.byte	0x03, 0x5f
        /*0052*/ 	.short	0x0101


	//----- nvinfo : EIATTR_VRC_CTA_INIT_COUNT
	.align		4
        /*0054*/ 	.byte	0x02, 0x4a
	.zero		1
	.zero		1


	//----- nvinfo : EIATTR_EXIT_INSTR_OFFSETS
	.align		4
        /*0058*/ 	.byte	0x04, 0x1c
        /*005a*/ 	.short	(.L_17 - .L_16)


	//   ....[0]....
.L_16:
        /*005c*/ 	.word	0x000000a0


	//   ....[1]....
        /*0060*/ 	.word	0x000000e0


	//   ....[2]....
        /*0064*/ 	.word	0x000001c0


	//----- nvinfo : EIATTR_CBANK_PARAM_SIZE
	.align		4
.L_17:
        /*0068*/ 	.byte	0x03, 0x19
        /*006a*/ 	.short	0x0018


	//----- nvinfo : EIATTR_PARAM_CBANK
	.align		4
        /*006c*/ 	.byte	0x04, 0x0a
        /*006e*/ 	.short	(.L_19 - .L_18)
	.align		4
.L_18:
        /*0070*/ 	.word	index@(.nv.constant0.computeSquaredMagnitudesKernel)
        /*0074*/ 	.short	0x0380
        /*0076*/ 	.short	0x0018


	//----- nvinfo : EIATTR_SW_WAR
	.align		4
.L_19:
        /*0078*/ 	.byte	0x04, 0x36
        /*007a*/ 	.short	(.L_21 - .L_20)
.L_20:
        /*007c*/ 	.word	0x00000008
.L_21:


//--------------------- .nv.callgraph             --------------------------
	.section	.nv.callgraph,"",@"SHT_CUDA_CALLGRAPH"
	.align	4
	.sectionentsize	8
	.align		4
        /*0000*/ 	.word	0x00000000
	.align		4
        /*0004*/ 	.word	0xffffffff
	.align		4
        /*0008*/ 	.word	0x00000000
	.align		4
        /*000c*/ 	.word	0xfffffffe
	.align		4
        /*0010*/ 	.word	0x00000000
	.align		4
        /*0014*/ 	.word	0xfffffffd
	.align		4
        /*0018*/ 	.word	0x00000000
	.align		4
        /*001c*/ 	.word	0xfffffffc


//--------------------- .text.computeSquaredMagnitudesKernel --------------------------
	.section	.text.computeSquaredMagnitudesKernel,"ax",@progbits
	.align	128
        .global         computeSquaredMagnitudesKernel
        .type           computeSquaredMagnitudesKernel,@function
        .size           computeSquaredMagnitudesKernel,(.L_x_1 - computeSquaredMagnitudesKernel)
        .other          computeSquaredMagnitudesKernel,@"STO_CUDA_ENTRY STV_DEFAULT"
computeSquaredMagnitudesKernel:
.text.computeSquaredMagnitudesKernel:
[----:B------:R-:W-:Y:S01]  /*0000*/  LDC R1, c[0x0][0x37c] ;  /* 0x0000df00ff017b82 */ /* 0x000fe20000000800 */
[----:B------:R-:W0:Y:S01]  /*0010*/  S2R R0, SR_TID.Y ;  /* 0x0000000000007919 */ /* 0x000e220000002200 */
[----:B------:R-:W1:Y:S01]  /*0020*/  LDCU UR6, c[0x0][0x384] ;  /* 0x00007080ff0677ac */ /* 0x000e620008000800 */
[----:B------:R-:W0:Y:S01]  /*0030*/  S2R R3, SR_TID.X ;  /* 0x0000000000037919 */ /* 0x000e220000002100 */
[----:B-1----:R-:W-:-:S04]  /*0040*/  UISETP.LT.AND UP0, UPT, UR6, 0x20, UPT ;  /* 0x000000200600788c */ /* 0x002fc8000bf01270 */
[----:B------:R-:W-:Y:S02]  /*0050*/  USEL UR5, UR6, 0x20, UP0 ;  /* 0x0000002006057887 */ /* 0x000fe40008000000 */
[----:B------:R-:W-:-:S04]  /*0060*/  UISETP.LT.AND UP0, UPT, UR6, 0x400, UPT ;  /* 0x000004000600788c */ /* 0x000fc8000bf01270 */
[----:B------:R-:W-:Y:S01]  /*0070*/  USEL UR4, UR6, 0x400, UP0 ;  /* 0x0000040006047887 */ /* 0x000fe20008000000 */
[----:B0-----:R-:W-:-:S05]  /*0080*/  IMAD R0, R0, UR5, R3 ;  /* 0x0000000500007c24 */ /* 0x001fca000f8e0203 */
[----:B------:R-:W-:-:S13]  /*0090*/  ISETP.GE.AND P0, PT, R0, UR4, PT ;  /* 0x0000000400007c0c */ /* 0x000fda000bf06270 */
[----:B------:R-:W-:Y:S05]  /*00a0*/  @P0 EXIT ;  /* 0x000000000000094d */ /* 0x000fea0003800000 */
[----:B------:R-:W0:Y:S02]  /*00b0*/  S2R R3, SR_CTAID.X ;  /* 0x0000000000037919 */ /* 0x000e240000002500 */
[----:B0-----:R-:W-:-:S05]  /*00c0*/  IMAD R0, R3, UR4, R0 ;  /* 0x0000000403007c24 */ /* 0x001fca000f8e0200 */
[----:B------:R-:W-:-:S13]  /*00d0*/  ISETP.GE.AND P0, PT, R0, UR6, PT ;  /* 0x0000000600007c0c */ /* 0x000fda000bf06270 */
[----:B------:R-:W-:Y:S05]  /*00e0*/  @P0 EXIT ;  /* 0x000000000000094d */ /* 0x000fea0003800000 */
[----:B------:R-:W0:Y:S01]  /*00f0*/  S2R R7, SR_CTAID.Y ;  /* 0x0000000000077919 */ /* 0x000e220000002600 */
[----:B------:R-:W1:Y:S01]  /*0100*/  LDC.64 R2, c[0x0][0x390] ;  /* 0x0000e400ff027b82 */ /* 0x000e620000000a00 */
[----:B------:R-:W2:Y:S01]  /*0110*/  LDCU.64 UR4, c[0x0][0x358] ;  /* 0x00006b00ff0477ac */ /* 0x000ea20008000a00 */
[----:B0-----:R-:W-:-:S05]  /*0120*/  IMAD R7, R7, UR6, R0 ;  /* 0x0000000607077c24 */ /* 0x001fca000f8e0200 */
[----:B------:R-:W-:-:S05]  /*0130*/  SHF.L.U32 R5, R7, 0x1, RZ ;  /* 0x0000000107057819 */ /* 0x000fca00000006ff */
[----:B-1----:R-:W-:Y:S02]  /*0140*/  IMAD.WIDE R2, R5, 0x4, R2 ;  /* 0x0000000405027825 */ /* 0x002fe400078e0202 */
[----:B------:R-:W0:Y:S03]  /*0150*/  LDC.64 R4, c[0x0][0x388] ;  /* 0x0000e200ff047b82 */ /* 0x000e260000000a00 */
[----:B--2---:R-:W2:Y:S04]  /*0160*/  LDG.E R6, desc[UR4][R2.64+0x4] ;  /* 0x0000040402067981 */ /* 0x004ea8000c1e1900 */
[----:B------:R-:W3:Y:S01]  /*0170*/  LDG.E R0, desc[UR4][R2.64] ;  /* 0x0000000402007981 */ /* 0x000ee2000c1e1900 */
[----:B0-----:R-:W-:-:S04]  /*0180*/  IMAD.WIDE R4, R7, 0x4, R4 ;  /* 0x0000000407047825 */ /* 0x001fc800078e0204 */
[----:B--2---:R-:W-:-:S04]  /*0190*/  FMUL R9, R6, R6 ;  /* 0x0000000606097220 */ /* 0x004fc80000400000 */
[----:B---3--:R-:W-:-:S05]  /*01a0*/  FFMA R9, R0, R0, R9 ;  /* 0x0000000000097223 */ /* 0x008fca0000000009 */
[----:B------:R-:W-:Y:S01]  /*01b0*/  STG.E desc[UR4][R4.64], R9 ;  /* 0x0000000904007986 */ /* 0x000fe2000c101904 */
[----:B------:R-:W-:Y:S05]  /*01c0*/  EXIT ;  /* 0x000000000000794d */ /* 0x000fea0003800000 */
.L_x_0:
[----:B------:R-:W-:-:S00]  /*01d0*/  BRA `(.L_x_0) ;  /* 0xfffffffc00fc7947 */ /* 0x000fc0000383ffff */
[----:B------:R-:W-:-:S00]  /*01e0*/  NOP ;  /* 0x0000000000007918 */ /* 0x000fc00000000000 */
        /* <DEDUP_REMOVED lines=9> */
.L_x_1:


//--------------------- .nv.shared.reserved.0     --------------------------
	.section	.nv.shared.reserved.0,"aw",@nobits
	.weak		__nv_reservedSMEM_offset_0_alias
	.size		__nv_reservedSMEM_offset_0_alias, 0, 64
	.other		__nv_reservedSMEM_offset_0_alias,@"STO_CUDA_RESERVED_SHARED STV_DEFAULT"
__nv_reservedSMEM_offset_0_alias:
	.zero		0
	.zero		64


//--------------------- .nv.constant0.computeSquaredMagnitudesKernel --------------------------
	.section	.nv.constant0.computeSquaredMagnitudesKernel,"a",@progbits
	.sectionflags	@""
	.align	4
.nv.constant0.computeSquaredMagnitudesKernel:
	.zero		920


//--------------------- SYMBOLS --------------------------

	.type		.nv.reservedSmem.offset0,@object
	.size		.nv.reservedSmem.offset0,0x4
